//
// Generated by NVIDIA NVVM Compiler
//
// Compiler Build ID: CL-36424714
// Cuda compilation tools, release 13.0, V13.0.88
// Based on NVVM 20.0.0
//

.version 9.0
.target sm_100
.address_size 64

	// .globl	_Z20bitonic_exchange_gpuPiim

.visible .entry _Z20bitonic_exchange_gpuPiim(
	.param .u64 .ptr .align 1 _Z20bitonic_exchange_gpuPiim_param_0,
	.param .u32 _Z20bitonic_exchange_gpuPiim_param_1,
	.param .u64 _Z20bitonic_exchange_gpuPiim_param_2
)
{
	.reg .pred 	%p<6>;
	.reg .b32 	%r<19>;
	.reg .b64 	%rd<11>;

	ld.param.u64 	%rd2, [_Z20bitonic_exchange_gpuPiim_param_0];
	ld.param.u32 	%r5, [_Z20bitonic_exchange_gpuPiim_param_1];
	ld.param.u32 	%r4, [_Z20bitonic_exchange_gpuPiim_param_2];
	cvta.to.global.u64 	%rd1, %rd2;
	mov.u32 	%r6, %tid.x;
	mov.u32 	%r7, %ntid.x;
	mov.u32 	%r8, %ctaid.x;
	mad.lo.s32 	%r1, %r7, %r8, %r6;
	shr.s32 	%r2, %r5, 1;
	add.s32 	%r3, %r2, %r1;
	xor.b32  	%r9, %r3, %r1;
	shr.u32 	%r10, %r9, %r4;
	and.b32  	%r11, %r10, 1;
	setp.eq.b32 	%p1, %r11, 1;
	@%p1 bra 	$L__BB0_3;
	mul.wide.u32 	%rd3, %r1, 4;
	add.s64 	%rd4, %rd1, %rd3;
	ld.global.u32 	%r12, [%rd4];
	mul.wide.u32 	%rd5, %r3, 4;
	add.s64 	%rd6, %rd1, %rd5;
	ld.global.u32 	%r13, [%rd6];
	not.b32 	%r14, %r1;
	shr.u32 	%r15, %r14, %r4;
	and.b32  	%r16, %r15, 1;
	setp.eq.b32 	%p2, %r16, 1;
	setp.le.s32 	%p3, %r12, %r13;
	xor.pred  	%p4, %p3, %p2;
	not.pred 	%p5, %p4;
	@%p5 bra 	$L__BB0_3;
	mul.wide.s32 	%rd7, %r1, 4;
	add.s64 	%rd8, %rd1, %rd7;
	ld.global.u32 	%r17, [%rd8];
	mul.wide.s32 	%rd9, %r2, 4;
	add.s64 	%rd10, %rd8, %rd9;
	ld.global.u32 	%r18, [%rd10];
	st.global.u32 	[%rd8], %r18;
	st.global.u32 	[%rd10], %r17;
$L__BB0_3:
	ret;

}


// ===== COMPILED SASS (sm_100) =====

	.target	sm_100

	.elftype	@"ET_EXEC"


//--------------------- .note.nv.tkinfo           --------------------------
	.section	.note.nv.tkinfo,"",@"SHT_NOTE"
	.sectionflags	@"SHF_NOTE_NV_TKINFO"
	.tkinfo
        /*0018*/ 	.word	0x00000002
        /*0030*/ 	.string	""
        /*0030*/ 	.string	"ptxas"
        /*0030*/ 	.string	"Cuda compilation tools, release 13.0, V13.0.88"
        /*0030*/ 	.string	"Build cuda_13.0.r13.0/compiler.36424714_0"
        /*0030*/ 	.string	"-arch sm_100 -m 64 "



//--------------------- .note.nv.cuinfo           --------------------------
	.section	.note.nv.cuinfo,"",@"SHT_NOTE"
	.sectionflags	@"SHF_NOTE_NV_CUINFO"
        /*0018*/ 	.short	0x0002
        /*001a*/ 	.short	0x0064
        /*001c*/ 	.short	0x0082
	.zero		2


//--------------------- .nv.info                  --------------------------
	.section	.nv.info,"",@"SHT_CUDA_INFO"
	.align	4


	//----- nvinfo : EIATTR_REGCOUNT
	.align		4
        /*0000*/ 	.byte	0x04, 0x2f
        /*0002*/ 	.short	(.L_1 - .L_0)
	.align		4
.L_0:
        /*0004*/ 	.word	index@(_Z20bitonic_exchange_gpuPiim)
        /*0008*/ 	.word	0x0000000c


	//----- nvinfo : EIATTR_FRAME_SIZE
	.align		4
.L_1:
        /*000c*/ 	.byte	0x04, 0x11
        /*000e*/ 	.short	(.L_3 - .L_2)
	.align		4
.L_2:
        /*0010*/ 	.word	index@(_Z20bitonic_exchange_gpuPiim)
        /*0014*/ 	.word	0x00000000


	//----- nvinfo : EIATTR_MIN_STACK_SIZE
	.align		4
.L_3:
        /*0018*/ 	.byte	0x04, 0x12
        /*001a*/ 	.short	(.L_5 - .L_4)
	.align		4
.L_4:
        /*001c*/ 	.word	index@(_Z20bitonic_exchange_gpuPiim)
        /*0020*/ 	.word	0x00000000
.L_5:


//--------------------- .nv.compat                --------------------------
	.section	.nv.compat,"",@"SHT_CUDA_COMPAT_INFO"
	.align	4
        /*0000*/ 	.byte	0x02, 0x09, 0x00, 0x00, 0x02, 0x02, 0x01, 0x00, 0x02, 0x05, 0x05, 0x00, 0x03, 0x07, 0x01, 0x01
        /*0010*/ 	.byte	0x02, 0x03, 0x00, 0x00, 0x02, 0x06, 0x01, 0x00, 0x04, 0x0b, 0x08, 0x00, 0x09, 0x00, 0x00, 0x00
        /*0020*/ 	.byte	0x00, 0x00, 0x00, 0x00


//--------------------- .nv.info._Z20bitonic_exchange_gpuPiim --------------------------
	.section	.nv.info._Z20bitonic_exchange_gpuPiim,"",@"SHT_CUDA_INFO"
	.sectionflags	@""
	.align	4


	//----- nvinfo : EIATTR_CUDA_API_VERSION
	.align		4
        /*0000*/ 	.byte	0x04, 0x37
        /*0002*/ 	.short	(.L_7 - .L_6)
.L_6:
        /*0004*/ 	.word	0x00000082


	//----- nvinfo : EIATTR_KPARAM_INFO
	.align		4
.L_7:
        /*0008*/ 	.byte	0x04, 0x17
        /*000a*/ 	.short	(.L_9 - .L_8)
.L_8:
        /*000c*/ 	.word	0x00000000
        /*0010*/ 	.short	0x0002
        /*0012*/ 	.short	0x0010
        /*0014*/ 	.byte	0x00, 0xf0, 0x21, 0x00


	//----- nvinfo : EIATTR_KPARAM_INFO
	.align		4
.L_9:
        /*0018*/ 	.byte	0x04, 0x17
        /*001a*/ 	.short	(.L_11 - .L_10)
.L_10:
        /*001c*/ 	.word	0x00000000
        /*0020*/ 	.short	0x0001
        /*0022*/ 	.short	0x0008
        /*0024*/ 	.byte	0x00, 0xf0, 0x11, 0x00


	//----- nvinfo : EIATTR_KPARAM_INFO
	.align		4
.L_11:
        /*0028*/ 	.byte	0x04, 0x17
        /*002a*/ 	.short	(.L_13 - .L_12)
.L_12:
        /*002c*/ 	.word	0x00000000
        /*0030*/ 	.short	0x0000
        /*0032*/ 	.short	0x0000
        /*0034*/ 	.byte	0x00, 0xf5, 0x21, 0x00


	//----- nvinfo : EIATTR_SPARSE_MMA_MASK
	.align		4
.L_13:
        /*0038*/ 	.byte	0x03, 0x50
        /*003a*/ 	.short	0x0000


	//----- nvinfo : EIATTR_MAXREG_COUNT
	.align		4
        /*003c*/ 	.byte	0x03, 0x1b
        /*003e*/ 	.short	0x00ff


	//----- nvinfo : EIATTR_MERCURY_ISA_VERSION
	.align		4
        /*0040*/ 	.byte	0x03, 0x5f
        /*0042*/ 	.short	0x0101


	//----- nvinfo : EIATTR_VRC_CTA_INIT_COUNT
	.align		4
        /*0044*/ 	.byte	0x02, 0x4a
	.zero		1
	.zero		1


	//----- nvinfo : EIATTR_EXIT_INSTR_OFFSETS
	.align		4
        /*0048*/ 	.byte	0x04, 0x1c
        /*004a*/ 	.short	(.L_15 - .L_14)


	//   ....[0]....
.L_14:
        /*004c*/ 	.word	0x000000d0


	//   ....[1]....
        /*0050*/ 	.word	0x00000190


	//   ....[2]....
        /*0054*/ 	.word	0x00000200


	//----- nvinfo : EIATTR_CBANK_PARAM_SIZE
	.align		4
.L_15:
        /*0058*/ 	.byte	0x03, 0x19
        /*005a*/ 	.short	0x0018


	//----- nvinfo : EIATTR_PARAM_CBANK
	.align		4
        /*005c*/ 	.byte	0x04, 0x0a
        /*005e*/ 	.short	(.L_17 - .L_16)
	.align		4
.L_16:
        /*0060*/ 	.word	index@(.nv.constant0._Z20bitonic_exchange_gpuPiim)
        /*0064*/ 	.short	0x0380
        /*0066*/ 	.short	0x0018


	//----- nvinfo : EIATTR_SW_WAR
	.align		4
.L_17:
        /*0068*/ 	.byte	0x04, 0x36
        /*006a*/ 	.short	(.L_19 - .L_18)
.L_18:
        /*006c*/ 	.word	0x00000008
.L_19:


//--------------------- .nv.callgraph             --------------------------
	.section	.nv.callgraph,"",@"SHT_CUDA_CALLGRAPH"
	.align	4
	.sectionentsize	8
	.align		4
        /*0000*/ 	.word	0x00000000
	.align		4
        /*0004*/ 	.word	0xffffffff
	.align		4
        /*0008*/ 	.word	0x00000000
	.align		4
        /*000c*/ 	.word	0xfffffffe
	.align		4
        /*0010*/ 	.word	0x00000000
	.align		4
        /*0014*/ 	.word	0xfffffffd
	.align		4
        /*0018*/ 	.word	0x00000000
	.align		4
        /*001c*/ 	.word	0xfffffffc


//--------------------- .text._Z20bitonic_exchange_gpuPiim --------------------------
	.section	.text._Z20bitonic_exchange_gpuPiim,"ax",@progbits
	.align	128
        .global         _Z20bitonic_exchange_gpuPiim
        .type           _Z20bitonic_exchange_gpuPiim,@function
        .size           _Z20bitonic_exchange_gpuPiim,(.L_x_1 - _Z20bitonic_exchange_gpuPiim)
        .other          _Z20bitonic_exchange_gpuPiim,@"STO_CUDA_ENTRY STV_DEFAULT"
_Z20bitonic_exchange_gpuPiim:
.text._Z20bitonic_exchange_gpuPiim:
[----:B------:R-:W-:Y:S01]  /*0000*/  LDC R1, c[0x0][0x37c] ;  /* 0x0000df00ff017b82 */ /* 0x000fe20000000800 */
[----:B------:R-:W0:Y:S07]  /*0010*/  S2R R9, SR_TID.X ;  /* 0x0000000000097919 */ /* 0x000e2e0000002100 */
[----:B------:R-:W1:Y:S01]  /*0020*/  LDC R2, c[0x0][0x388] ;  /* 0x0000e200ff027b82 */ /* 0x000e620000000800 */
[----:B------:R-:W0:Y:S01]  /*0030*/  LDCU UR4, c[0x0][0x360] ;  /* 0x00006c00ff0477ac */ /* 0x000e220008000800 */
[----:B------:R-:W0:Y:S01]  /*0040*/  S2R R0, SR_CTAID.X ;  /* 0x0000000000007919 */ /* 0x000e220000002500 */
[----:B------:R-:W2:Y:S01]  /*0050*/  LDCU UR6, c[0x0][0x390] ;  /* 0x00007200ff0677ac */ /* 0x000ea20008000800 */
[----:B0-----:R-:W-:Y:S01]  /*0060*/  IMAD R9, R0, UR4, R9 ;  /* 0x0000000400097c24 */ /* 0x001fe2000f8e0209 */
[----:B-1----:R-:W-:-:S05]  /*0070*/  SHF.R.S32.HI R0, RZ, 0x1, R2 ;  /* 0x00000001ff007819 */ /* 0x002fca0000011402 */
[----:B------:R-:W-:-:S05]  /*0080*/  IMAD.IADD R4, R9, 0x1, R0 ;  /* 0x0000000109047824 */ /* 0x000fca00078e0200 */
[----:B------:R-:W-:-:S04]  /*0090*/  LOP3.LUT R2, R4, R9, RZ, 0x3c, !PT ;  /* 0x0000000904027212 */ /* 0x000fc800078e3cff */
[----:B--2---:R-:W-:-:S04]  /*00a0*/  SHF.R.U32.HI R2, RZ, UR6, R2 ;  /* 0x00000006ff027c19 */ /* 0x004fc80008011602 */
[----:B------:R-:W-:-:S04]  /*00b0*/  LOP3.LUT R2, R2, 0x1, RZ, 0xc0, !PT ;  /* 0x0000000102027812 */ /* 0x000fc800078ec0ff */
[----:B------:R-:W-:-:S13]  /*00c0*/  ISETP.NE.U32.AND P0, PT, R2, 0x1, PT ;  /* 0x000000010200780c */ /* 0x000fda0003f05070 */
[----:B------:R-:W-:Y:S05]  /*00d0*/  @!P0 EXIT ;  /* 0x000000000000894d */ /* 0x000fea0003800000 */
[----:B------:R-:W0:Y:S01]  /*00e0*/  LDC.64 R6, c[0x0][0x380] ;  /* 0x0000e000ff067b82 */ /* 0x000e220000000a00 */
[----:B------:R-:W1:Y:S01]  /*00f0*/  LDCU.64 UR4, c[0x0][0x358] ;  /* 0x00006b00ff0477ac */ /* 0x000e620008000a00 */
[----:B0-----:R-:W-:-:S04]  /*0100*/  IMAD.WIDE.U32 R4, R4, 0x4, R6 ;  /* 0x0000000404047825 */ /* 0x001fc800078e0006 */
[----:B------:R-:W-:Y:S02]  /*0110*/  IMAD.WIDE.U32 R2, R9, 0x4, R6 ;  /* 0x0000000409027825 */ /* 0x000fe400078e0006 */
[----:B-1----:R-:W2:Y:S04]  /*0120*/  LDG.E R5, desc[UR4][R4.64] ;  /* 0x0000000404057981 */ /* 0x002ea8000c1e1900 */
[----:B------:R-:W2:Y:S01]  /*0130*/  LDG.E R2, desc[UR4][R2.64] ;  /* 0x0000000402027981 */ /* 0x000ea2000c1e1900 */
[----:B------:R-:W-:-:S04]  /*0140*/  LOP3.LUT R8, RZ, R9, RZ, 0x33, !PT ;  /* 0x00000009ff087212 */ /* 0x000fc800078e33ff */
[----:B------:R-:W-:-:S04]  /*0150*/  SHF.R.U32.HI R8, RZ, UR6, R8 ;  /* 0x00000006ff087c19 */ /* 0x000fc80008011608 */
[----:B------:R-:W-:-:S04]  /*0160*/  LOP3.LUT R8, R8, 0x1, RZ, 0xc0, !PT ;  /* 0x0000000108087812 */ /* 0x000fc800078ec0ff */
[----:B------:R-:W-:-:S04]  /*0170*/  ISETP.NE.U32.AND P0, PT, R8, 0x1, PT ;  /* 0x000000010800780c */ /* 0x000fc80003f05070 */
[----:B--2---:R-:W-:-:S13]  /*0180*/  ISETP.LE.XOR P0, PT, R2, R5, !P0 ;  /* 0x000000050200720c */ /* 0x004fda0004703a70 */
[----:B------:R-:W-:Y:S05]  /*0190*/  @!P0 EXIT ;  /* 0x000000000000894d */ /* 0x000fea0003800000 */
[----:B------:R-:W-:-:S05]  /*01a0*/  IMAD.WIDE R2, R9, 0x4, R6 ;  /* 0x0000000409027825 */ /* 0x000fca00078e0206 */
[----:B------:R-:W2:Y:S01]  /*01b0*/  LDG.E R7, desc[UR4][R2.64] ;  /* 0x0000000402077981 */ /* 0x000ea2000c1e1900 */
[----:B------:R-:W-:-:S05]  /*01c0*/  IMAD.WIDE R4, R0, 0x4, R2 ;  /* 0x0000000400047825 */ /* 0x000fca00078e0202 */
[----:B------:R-:W3:Y:S04]  /*01d0*/  LDG.E R9, desc[UR4][R4.64] ;  /* 0x0000000404097981 */ /* 0x000ee8000c1e1900 */
[----:B---3--:R-:W-:Y:S04]  /*01e0*/  STG.E desc[UR4][R2.64], R9 ;  /* 0x0000000902007986 */ /* 0x008fe8000c101904 */
[----:B--2---:R-:W-:Y:S01]  /*01f0*/  STG.E desc[UR4][R4.64], R7 ;  /* 0x0000000704007986 */ /* 0x004fe2000c101904 */
[----:B------:R-:W-:Y:S05]  /*0200*/  EXIT ;  /* 0x000000000000794d */ /* 0x000fea0003800000 */
.L_x_0:
[----:B------:R-:W-:-:S00]  /*0210*/  BRA `(.L_x_0) ;  /* 0xfffffffc00fc7947 */ /* 0x000fc0000383ffff */
[----:B------:R-:W-:-:S00]  /*0220*/  NOP ;  /* 0x0000000000007918 */ /* 0x000fc00000000000 */
        /* <DEDUP_REMOVED lines=13> */
.L_x_1:


//--------------------- .nv.shared.reserved.0     --------------------------
	.section	.nv.shared.reserved.0,"aw",@nobits
	.weak		__nv_reservedSMEM_offset_0_alias
	.size		__nv_reservedSMEM_offset_0_alias, 0, 64
	.other		__nv_reservedSMEM_offset_0_alias,@"STO_CUDA_RESERVED_SHARED STV_DEFAULT"
__nv_reservedSMEM_offset_0_alias:
	.zero		0
	.zero		64


//--------------------- .nv.constant0._Z20bitonic_exchange_gpuPiim --------------------------
	.section	.nv.constant0._Z20bitonic_exchange_gpuPiim,"a",@progbits
	.sectionflags	@""
	.align	4
.nv.constant0._Z20bitonic_exchange_gpuPiim:
	.zero		920


//--------------------- SYMBOLS --------------------------

	.type		.nv.reservedSmem.offset0,@object
	.size		.nv.reservedSmem.offset0,0x4
